//
// Generated by NVIDIA NVVM Compiler
//
// Compiler Build ID: CL-36424714
// Cuda compilation tools, release 13.0, V13.0.88
// Based on NVVM 20.0.0
//

.version 9.0
.target sm_100
.address_size 64

	// .globl	_Z28sparse_fwd_vectorised_kerneliiPK6float4PKiPS_

.visible .entry _Z28sparse_fwd_vectorised_kerneliiPK6float4PKiPS_(
	.param .u32 _Z28sparse_fwd_vectorised_kerneliiPK6float4PKiPS__param_0,
	.param .u32 _Z28sparse_fwd_vectorised_kerneliiPK6float4PKiPS__param_1,
	.param .u64 .ptr .align 1 _Z28sparse_fwd_vectorised_kerneliiPK6float4PKiPS__param_2,
	.param .u64 .ptr .align 1 _Z28sparse_fwd_vectorised_kerneliiPK6float4PKiPS__param_3,
	.param .u64 .ptr .align 1 _Z28sparse_fwd_vectorised_kerneliiPK6float4PKiPS__param_4
)
{
	.reg .pred 	%p<26>;
	.reg .b32 	%r<57>;
	.reg .b32 	%f<303>;
	.reg .b64 	%rd<58>;

	ld.param.u32 	%r29, [_Z28sparse_fwd_vectorised_kerneliiPK6float4PKiPS__param_0];
	ld.param.u32 	%r30, [_Z28sparse_fwd_vectorised_kerneliiPK6float4PKiPS__param_1];
	ld.param.u64 	%rd10, [_Z28sparse_fwd_vectorised_kerneliiPK6float4PKiPS__param_2];
	ld.param.u64 	%rd11, [_Z28sparse_fwd_vectorised_kerneliiPK6float4PKiPS__param_3];
	ld.param.u64 	%rd9, [_Z28sparse_fwd_vectorised_kerneliiPK6float4PKiPS__param_4];
	cvta.to.global.u64 	%rd1, %rd10;
	cvta.to.global.u64 	%rd2, %rd11;
	mov.u32 	%r31, %ctaid.x;
	mov.u32 	%r32, %ntid.x;
	mov.u32 	%r33, %tid.x;
	mad.lo.s32 	%r1, %r31, %r32, %r33;
	setp.ge.s32 	%p1, %r1, %r29;
	@%p1 bra 	$L__BB0_43;
	mov.u32 	%r2, %ctaid.y;
	mul.lo.s32 	%r34, %r30, %r2;
	cvt.u64.u32 	%rd3, %r34;
	setp.lt.s32 	%p2, %r30, 1;
	mov.f32 	%f219, 0f00000000;
	mov.f32 	%f220, %f219;
	mov.f32 	%f221, %f219;
	mov.f32 	%f222, %f219;
	@%p2 bra 	$L__BB0_42;
	and.b32  	%r3, %r30, 7;
	setp.lt.u32 	%p3, %r30, 8;
	mov.f32 	%f222, 0f00000000;
	mov.b32 	%r55, 0;
	mov.f32 	%f221, %f222;
	mov.f32 	%f220, %f222;
	mov.f32 	%f219, %f222;
	@%p3 bra 	$L__BB0_21;
	and.b32  	%r55, %r30, 2147483640;
	neg.s32 	%r53, %r55;
	shl.b64 	%rd12, %rd3, 2;
	add.s64 	%rd13, %rd12, %rd2;
	add.s64 	%rd57, %rd13, 16;
	mov.f32 	%f222, 0f00000000;
$L__BB0_4:
	.pragma "nounroll";
	ld.global.u32 	%r7, [%rd57+-16];
	setp.eq.s32 	%p4, %r7, -1;
	@%p4 bra 	$L__BB0_6;
	mad.lo.s32 	%r36, %r7, %r29, %r1;
	mul.wide.s32 	%rd14, %r36, 16;
	add.s64 	%rd15, %rd1, %rd14;
	ld.global.v4.f32 	{%f153, %f154, %f155, %f156}, [%rd15];
	add.f32 	%f219, %f219, %f153;
	add.f32 	%f220, %f220, %f154;
	add.f32 	%f221, %f221, %f155;
	add.f32 	%f222, %f222, %f156;
$L__BB0_6:
	ld.global.u32 	%r8, [%rd57+-12];
	setp.eq.s32 	%p5, %r8, -1;
	@%p5 bra 	$L__BB0_8;
	mad.lo.s32 	%r37, %r8, %r29, %r1;
	mul.wide.s32 	%rd16, %r37, 16;
	add.s64 	%rd17, %rd1, %rd16;
	ld.global.v4.f32 	{%f157, %f158, %f159, %f160}, [%rd17];
	add.f32 	%f219, %f219, %f157;
	add.f32 	%f220, %f220, %f158;
	add.f32 	%f221, %f221, %f159;
	add.f32 	%f222, %f222, %f160;
$L__BB0_8:
	ld.global.u32 	%r9, [%rd57+-8];
	setp.eq.s32 	%p6, %r9, -1;
	@%p6 bra 	$L__BB0_10;
	mad.lo.s32 	%r38, %r9, %r29, %r1;
	mul.wide.s32 	%rd18, %r38, 16;
	add.s64 	%rd19, %rd1, %rd18;
	ld.global.v4.f32 	{%f161, %f162, %f163, %f164}, [%rd19];
	add.f32 	%f219, %f219, %f161;
	add.f32 	%f220, %f220, %f162;
	add.f32 	%f221, %f221, %f163;
	add.f32 	%f222, %f222, %f164;
$L__BB0_10:
	ld.global.u32 	%r10, [%rd57+-4];
	setp.eq.s32 	%p7, %r10, -1;
	@%p7 bra 	$L__BB0_12;
	mad.lo.s32 	%r39, %r10, %r29, %r1;
	mul.wide.s32 	%rd20, %r39, 16;
	add.s64 	%rd21, %rd1, %rd20;
	ld.global.v4.f32 	{%f165, %f166, %f167, %f168}, [%rd21];
	add.f32 	%f219, %f219, %f165;
	add.f32 	%f220, %f220, %f166;
	add.f32 	%f221, %f221, %f167;
	add.f32 	%f222, %f222, %f168;
$L__BB0_12:
	ld.global.u32 	%r11, [%rd57];
	setp.eq.s32 	%p8, %r11, -1;
	@%p8 bra 	$L__BB0_14;
	mad.lo.s32 	%r40, %r11, %r29, %r1;
	mul.wide.s32 	%rd22, %r40, 16;
	add.s64 	%rd23, %rd1, %rd22;
	ld.global.v4.f32 	{%f169, %f170, %f171, %f172}, [%rd23];
	add.f32 	%f219, %f219, %f169;
	add.f32 	%f220, %f220, %f170;
	add.f32 	%f221, %f221, %f171;
	add.f32 	%f222, %f222, %f172;
$L__BB0_14:
	ld.global.u32 	%r12, [%rd57+4];
	setp.eq.s32 	%p9, %r12, -1;
	@%p9 bra 	$L__BB0_16;
	mad.lo.s32 	%r41, %r12, %r29, %r1;
	mul.wide.s32 	%rd24, %r41, 16;
	add.s64 	%rd25, %rd1, %rd24;
	ld.global.v4.f32 	{%f173, %f174, %f175, %f176}, [%rd25];
	add.f32 	%f219, %f219, %f173;
	add.f32 	%f220, %f220, %f174;
	add.f32 	%f221, %f221, %f175;
	add.f32 	%f222, %f222, %f176;
$L__BB0_16:
	ld.global.u32 	%r13, [%rd57+8];
	setp.eq.s32 	%p10, %r13, -1;
	@%p10 bra 	$L__BB0_18;
	mad.lo.s32 	%r42, %r13, %r29, %r1;
	mul.wide.s32 	%rd26, %r42, 16;
	add.s64 	%rd27, %rd1, %rd26;
	ld.global.v4.f32 	{%f177, %f178, %f179, %f180}, [%rd27];
	add.f32 	%f219, %f219, %f177;
	add.f32 	%f220, %f220, %f178;
	add.f32 	%f221, %f221, %f179;
	add.f32 	%f222, %f222, %f180;
$L__BB0_18:
	ld.global.u32 	%r14, [%rd57+12];
	setp.eq.s32 	%p11, %r14, -1;
	@%p11 bra 	$L__BB0_20;
	mad.lo.s32 	%r43, %r14, %r29, %r1;
	mul.wide.s32 	%rd28, %r43, 16;
	add.s64 	%rd29, %rd1, %rd28;
	ld.global.v4.f32 	{%f181, %f182, %f183, %f184}, [%rd29];
	add.f32 	%f219, %f219, %f181;
	add.f32 	%f220, %f220, %f182;
	add.f32 	%f221, %f221, %f183;
	add.f32 	%f222, %f222, %f184;
$L__BB0_20:
	add.s32 	%r53, %r53, 8;
	add.s64 	%rd57, %rd57, 32;
	setp.ne.s32 	%p12, %r53, 0;
	@%p12 bra 	$L__BB0_4;
$L__BB0_21:
	setp.eq.s32 	%p13, %r3, 0;
	@%p13 bra 	$L__BB0_42;
	and.b32  	%r17, %r30, 3;
	setp.lt.u32 	%p14, %r3, 4;
	@%p14 bra 	$L__BB0_32;
	cvt.u64.u32 	%rd30, %r55;
	add.s64 	%rd31, %rd30, %rd3;
	shl.b64 	%rd32, %rd31, 2;
	add.s64 	%rd7, %rd2, %rd32;
	ld.global.u32 	%r18, [%rd7];
	setp.eq.s32 	%p15, %r18, -1;
	@%p15 bra 	$L__BB0_25;
	mad.lo.s32 	%r44, %r18, %r29, %r1;
	mul.wide.s32 	%rd33, %r44, 16;
	add.s64 	%rd34, %rd1, %rd33;
	ld.global.v4.f32 	{%f186, %f187, %f188, %f189}, [%rd34];
	add.f32 	%f219, %f219, %f186;
	add.f32 	%f220, %f220, %f187;
	add.f32 	%f221, %f221, %f188;
	add.f32 	%f222, %f222, %f189;
$L__BB0_25:
	ld.global.u32 	%r19, [%rd7+4];
	setp.eq.s32 	%p16, %r19, -1;
	@%p16 bra 	$L__BB0_27;
	mad.lo.s32 	%r45, %r19, %r29, %r1;
	mul.wide.s32 	%rd35, %r45, 16;
	add.s64 	%rd36, %rd1, %rd35;
	ld.global.v4.f32 	{%f190, %f191, %f192, %f193}, [%rd36];
	add.f32 	%f219, %f219, %f190;
	add.f32 	%f220, %f220, %f191;
	add.f32 	%f221, %f221, %f192;
	add.f32 	%f222, %f222, %f193;
$L__BB0_27:
	ld.global.u32 	%r20, [%rd7+8];
	setp.eq.s32 	%p17, %r20, -1;
	@%p17 bra 	$L__BB0_29;
	mad.lo.s32 	%r46, %r20, %r29, %r1;
	mul.wide.s32 	%rd37, %r46, 16;
	add.s64 	%rd38, %rd1, %rd37;
	ld.global.v4.f32 	{%f194, %f195, %f196, %f197}, [%rd38];
	add.f32 	%f219, %f219, %f194;
	add.f32 	%f220, %f220, %f195;
	add.f32 	%f221, %f221, %f196;
	add.f32 	%f222, %f222, %f197;
$L__BB0_29:
	ld.global.u32 	%r21, [%rd7+12];
	setp.eq.s32 	%p18, %r21, -1;
	@%p18 bra 	$L__BB0_31;
	mad.lo.s32 	%r47, %r21, %r29, %r1;
	mul.wide.s32 	%rd39, %r47, 16;
	add.s64 	%rd40, %rd1, %rd39;
	ld.global.v4.f32 	{%f198, %f199, %f200, %f201}, [%rd40];
	add.f32 	%f219, %f219, %f198;
	add.f32 	%f220, %f220, %f199;
	add.f32 	%f221, %f221, %f200;
	add.f32 	%f222, %f222, %f201;
$L__BB0_31:
	add.s32 	%r55, %r55, 4;
$L__BB0_32:
	setp.eq.s32 	%p19, %r17, 0;
	@%p19 bra 	$L__BB0_42;
	setp.eq.s32 	%p20, %r17, 1;
	@%p20 bra 	$L__BB0_39;
	cvt.u64.u32 	%rd41, %r55;
	add.s64 	%rd42, %rd41, %rd3;
	shl.b64 	%rd43, %rd42, 2;
	add.s64 	%rd8, %rd2, %rd43;
	ld.global.u32 	%r24, [%rd8];
	setp.eq.s32 	%p21, %r24, -1;
	@%p21 bra 	$L__BB0_36;
	mad.lo.s32 	%r48, %r24, %r29, %r1;
	mul.wide.s32 	%rd44, %r48, 16;
	add.s64 	%rd45, %rd1, %rd44;
	ld.global.v4.f32 	{%f203, %f204, %f205, %f206}, [%rd45];
	add.f32 	%f219, %f219, %f203;
	add.f32 	%f220, %f220, %f204;
	add.f32 	%f221, %f221, %f205;
	add.f32 	%f222, %f222, %f206;
$L__BB0_36:
	ld.global.u32 	%r25, [%rd8+4];
	setp.eq.s32 	%p22, %r25, -1;
	@%p22 bra 	$L__BB0_38;
	mad.lo.s32 	%r49, %r25, %r29, %r1;
	mul.wide.s32 	%rd46, %r49, 16;
	add.s64 	%rd47, %rd1, %rd46;
	ld.global.v4.f32 	{%f207, %f208, %f209, %f210}, [%rd47];
	add.f32 	%f219, %f219, %f207;
	add.f32 	%f220, %f220, %f208;
	add.f32 	%f221, %f221, %f209;
	add.f32 	%f222, %f222, %f210;
$L__BB0_38:
	add.s32 	%r55, %r55, 2;
$L__BB0_39:
	and.b32  	%r50, %r30, 1;
	setp.eq.b32 	%p23, %r50, 1;
	not.pred 	%p24, %p23;
	@%p24 bra 	$L__BB0_42;
	cvt.u64.u32 	%rd48, %r55;
	add.s64 	%rd49, %rd48, %rd3;
	shl.b64 	%rd50, %rd49, 2;
	add.s64 	%rd51, %rd2, %rd50;
	ld.global.u32 	%r28, [%rd51];
	setp.eq.s32 	%p25, %r28, -1;
	@%p25 bra 	$L__BB0_42;
	mad.lo.s32 	%r51, %r28, %r29, %r1;
	mul.wide.s32 	%rd52, %r51, 16;
	add.s64 	%rd53, %rd1, %rd52;
	ld.global.v4.f32 	{%f211, %f212, %f213, %f214}, [%rd53];
	add.f32 	%f219, %f219, %f211;
	add.f32 	%f220, %f220, %f212;
	add.f32 	%f221, %f221, %f213;
	add.f32 	%f222, %f222, %f214;
$L__BB0_42:
	mad.lo.s32 	%r52, %r29, %r2, %r1;
	cvta.to.global.u64 	%rd54, %rd9;
	mul.wide.u32 	%rd55, %r52, 16;
	add.s64 	%rd56, %rd54, %rd55;
	st.global.v4.f32 	[%rd56], {%f219, %f220, %f221, %f222};
$L__BB0_43:
	ret;

}


// ===== COMPILED SASS (sm_100) =====

	.target	sm_100

	.elftype	@"ET_EXEC"


//--------------------- .note.nv.tkinfo           --------------------------
	.section	.note.nv.tkinfo,"",@"SHT_NOTE"
	.sectionflags	@"SHF_NOTE_NV_TKINFO"
	.tkinfo
        /*0018*/ 	.word	0x00000002
        /*0030*/ 	.string	""
        /*0030*/ 	.string	"ptxas"
        /*0030*/ 	.string	"Cuda compilation tools, release 13.0, V13.0.88"
        /*0030*/ 	.string	"Build cuda_13.0.r13.0/compiler.36424714_0"
        /*0030*/ 	.string	"-arch sm_100 -m 64 "



//--------------------- .note.nv.cuinfo           --------------------------
	.section	.note.nv.cuinfo,"",@"SHT_NOTE"
	.sectionflags	@"SHF_NOTE_NV_CUINFO"
        /*0018*/ 	.short	0x0002
        /*001a*/ 	.short	0x0064
        /*001c*/ 	.short	0x0082
	.zero		2


//--------------------- .nv.info                  --------------------------
	.section	.nv.info,"",@"SHT_CUDA_INFO"
	.align	4


	//----- nvinfo : EIATTR_REGCOUNT
	.align		4
        /*0000*/ 	.byte	0x04, 0x2f
        /*0002*/ 	.short	(.L_1 - .L_0)
	.align		4
.L_0:
        /*0004*/ 	.word	index@(_Z28sparse_fwd_vectorised_kerneliiPK6float4PKiPS_)
        /*0008*/ 	.word	0x00000022


	//----- nvinfo : EIATTR_FRAME_SIZE
	.align		4
.L_1:
        /*000c*/ 	.byte	0x04, 0x11
        /*000e*/ 	.short	(.L_3 - .L_2)
	.align		4
.L_2:
        /*0010*/ 	.word	index@(_Z28sparse_fwd_vectorised_kerneliiPK6float4PKiPS_)
        /*0014*/ 	.word	0x00000000


	//----- nvinfo : EIATTR_MIN_STACK_SIZE
	.align		4
.L_3:
        /*0018*/ 	.byte	0x04, 0x12
        /*001a*/ 	.short	(.L_5 - .L_4)
	.align		4
.L_4:
        /*001c*/ 	.word	index@(_Z28sparse_fwd_vectorised_kerneliiPK6float4PKiPS_)
        /*0020*/ 	.word	0x00000000
.L_5:


//--------------------- .nv.compat                --------------------------
	.section	.nv.compat,"",@"SHT_CUDA_COMPAT_INFO"
	.align	4
        /*0000*/ 	.byte	0x02, 0x09, 0x00, 0x00, 0x02, 0x02, 0x01, 0x00, 0x02, 0x05, 0x05, 0x00, 0x03, 0x07, 0x01, 0x01
        /*0010*/ 	.byte	0x02, 0x03, 0x00, 0x00, 0x02, 0x06, 0x01, 0x00, 0x04, 0x0b, 0x08, 0x00, 0x09, 0x00, 0x00, 0x00
        /*0020*/ 	.byte	0x00, 0x00, 0x00, 0x00


//--------------------- .nv.info._Z28sparse_fwd_vectorised_kerneliiPK6float4PKiPS_ --------------------------
	.section	.nv.info._Z28sparse_fwd_vectorised_kerneliiPK6float4PKiPS_,"",@"SHT_CUDA_INFO"
	.sectionflags	@""
	.align	4


	//----- nvinfo : EIATTR_CUDA_API_VERSION
	.align		4
        /*0000*/ 	.byte	0x04, 0x37
        /*0002*/ 	.short	(.L_7 - .L_6)
.L_6:
        /*0004*/ 	.word	0x00000082


	//----- nvinfo : EIATTR_KPARAM_INFO
	.align		4
.L_7:
        /*0008*/ 	.byte	0x04, 0x17
        /*000a*/ 	.short	(.L_9 - .L_8)
.L_8:
        /*000c*/ 	.word	0x00000000
        /*0010*/ 	.short	0x0004
        /*0012*/ 	.short	0x0018
        /*0014*/ 	.byte	0x00, 0xf5, 0x21, 0x00


	//----- nvinfo : EIATTR_KPARAM_INFO
	.align		4
.L_9:
        /*0018*/ 	.byte	0x04, 0x17
        /*001a*/ 	.short	(.L_11 - .L_10)
.L_10:
        /*001c*/ 	.word	0x00000000
        /*0020*/ 	.short	0x0003
        /*0022*/ 	.short	0x0010
        /*0024*/ 	.byte	0x00, 0xf5, 0x21, 0x00


	//----- nvinfo : EIATTR_KPARAM_INFO
	.align		4
.L_11:
        /*0028*/ 	.byte	0x04, 0x17
        /*002a*/ 	.short	(.L_13 - .L_12)
.L_12:
        /*002c*/ 	.word	0x00000000
        /*0030*/ 	.short	0x0002
        /*0032*/ 	.short	0x0008
        /*0034*/ 	.byte	0x00, 0xf5, 0x21, 0x00


	//----- nvinfo : EIATTR_KPARAM_INFO
	.align		4
.L_13:
        /*0038*/ 	.byte	0x04, 0x17
        /*003a*/ 	.short	(.L_15 - .L_14)
.L_14:
        /*003c*/ 	.word	0x00000000
        /*0040*/ 	.short	0x0001
        /*0042*/ 	.short	0x0004
        /*0044*/ 	.byte	0x00, 0xf0, 0x11, 0x00


	//----- nvinfo : EIATTR_KPARAM_INFO
	.align		4
.L_15:
        /*0048*/ 	.byte	0x04, 0x17
        /*004a*/ 	.short	(.L_17 - .L_16)
.L_16:
        /*004c*/ 	.word	0x00000000
        /*0050*/ 	.short	0x0000
        /*0052*/ 	.short	0x0000
        /*0054*/ 	.byte	0x00, 0xf0, 0x11, 0x00


	//----- nvinfo : EIATTR_SPARSE_MMA_MASK
	.align		4
.L_17:
        /*0058*/ 	.byte	0x03, 0x50
        /*005a*/ 	.short	0x0000


	//----- nvinfo : EIATTR_MAXREG_COUNT
	.align		4
        /*005c*/ 	.byte	0x03, 0x1b
        /*005e*/ 	.short	0x00ff


	//----- nvinfo : EIATTR_MERCURY_ISA_VERSION
	.align		4
        /*0060*/ 	.byte	0x03, 0x5f
        /*0062*/ 	.short	0x0101


	//----- nvinfo : EIATTR_VRC_CTA_INIT_COUNT
	.align		4
        /*0064*/ 	.byte	0x02, 0x4a
	.zero		1
	.zero		1


	//----- nvinfo : EIATTR_EXIT_INSTR_OFFSETS
	.align		4
        /*0068*/ 	.byte	0x04, 0x1c
        /*006a*/ 	.short	(.L_19 - .L_18)


	//   ....[0]....
.L_18:
        /*006c*/ 	.word	0x00000070


	//   ....[1]....
        /*0070*/ 	.word	0x00000f40


	//----- nvinfo : EIATTR_CBANK_PARAM_SIZE
	.align		4
.L_19:
        /*0074*/ 	.byte	0x03, 0x19
        /*0076*/ 	.short	0x0020


	//----- nvinfo : EIATTR_PARAM_CBANK
	.align		4
        /*0078*/ 	.byte	0x04, 0x0a
        /*007a*/ 	.short	(.L_21 - .L_20)
	.align		4
.L_20:
        /*007c*/ 	.word	index@(.nv.constant0._Z28sparse_fwd_vectorised_kerneliiPK6float4PKiPS_)
        /*0080*/ 	.short	0x0380
        /*0082*/ 	.short	0x0020


	//----- nvinfo : EIATTR_SW_WAR
	.align		4
.L_21:
        /*0084*/ 	.byte	0x04, 0x36
        /*0086*/ 	.short	(.L_23 - .L_22)
.L_22:
        /*0088*/ 	.word	0x00000008
.L_23:


//--------------------- .nv.callgraph             --------------------------
	.section	.nv.callgraph,"",@"SHT_CUDA_CALLGRAPH"
	.align	4
	.sectionentsize	8
	.align		4
        /*0000*/ 	.word	0x00000000
	.align		4
        /*0004*/ 	.word	0xffffffff
	.align		4
        /*0008*/ 	.word	0x00000000
	.align		4
        /*000c*/ 	.word	0xfffffffe
	.align		4
        /*0010*/ 	.word	0x00000000
	.align		4
        /*0014*/ 	.word	0xfffffffd
	.align		4
        /*0018*/ 	.word	0x00000000
	.align		4
        /*001c*/ 	.word	0xfffffffc


//--------------------- .text._Z28sparse_fwd_vectorised_kerneliiPK6float4PKiPS_ --------------------------
	.section	.text._Z28sparse_fwd_vectorised_kerneliiPK6float4PKiPS_,"ax",@progbits
	.align	128
        .global         _Z28sparse_fwd_vectorised_kerneliiPK6float4PKiPS_
        .type           _Z28sparse_fwd_vectorised_kerneliiPK6float4PKiPS_,@function
        .size           _Z28sparse_fwd_vectorised_kerneliiPK6float4PKiPS_,(.L_x_6 - _Z28sparse_fwd_vectorised_kerneliiPK6float4PKiPS_)
        .other          _Z28sparse_fwd_vectorised_kerneliiPK6float4PKiPS_,@"STO_CUDA_ENTRY STV_DEFAULT"
_Z28sparse_fwd_vectorised_kerneliiPK6float4PKiPS_:
.text._Z28sparse_fwd_vectorised_kerneliiPK6float4PKiPS_:
[----:B------:R-:W-:Y:S01]  /*0000*/  LDC R1, c[0x0][0x37c] ;  /* 0x0000df00ff017b82 */ /* 0x000fe20000000800 */
[----:B------:R-:W0:Y:S07]  /*0010*/  S2R R3, SR_TID.X ;  /* 0x0000000000037919 */ /* 0x000e2e0000002100 */
[----:B------:R-:W0:Y:S01]  /*0020*/  S2UR UR4, SR_CTAID.X ;  /* 0x00000000000479c3 */ /* 0x000e220000002500 */
[----:B------:R-:W1:Y:S07]  /*0030*/  LDCU UR5, c[0x0][0x380] ;  /* 0x00007000ff0577ac */ /* 0x000e6e0008000800 */
[----:B------:R-:W0:Y:S02]  /*0040*/  LDC R0, c[0x0][0x360] ;  /* 0x0000d800ff007b82 */ /* 0x000e240000000800 */
[----:B0-----:R-:W-:-:S05]  /*0050*/  IMAD R0, R0, UR4, R3 ;  /* 0x0000000400007c24 */ /* 0x001fca000f8e0203 */
[----:B-1----:R-:W-:-:S13]  /*0060*/  ISETP.GE.AND P0, PT, R0, UR5, PT ;  /* 0x0000000500007c0c */ /* 0x002fda000bf06270 */
[----:B------:R-:W-:Y:S05]  /*0070*/  @P0 EXIT ;  /* 0x000000000000094d */ /* 0x000fea0003800000 */
[----:B------:R-:W0:Y:S01]  /*0080*/  LDCU UR8, c[0x0][0x384] ;  /* 0x00007080ff0877ac */ /* 0x000e220008000800 */
[----:B------:R-:W1:Y:S01]  /*0090*/  S2UR UR13, SR_CTAID.Y ;  /* 0x00000000000d79c3 */ /* 0x000e620000002600 */
[----:B------:R-:W-:Y:S02]  /*00a0*/  CS2R R4, SRZ ;  /* 0x0000000000047805 */ /* 0x000fe4000001ff00 */
[----:B------:R-:W-:Y:S01]  /*00b0*/  CS2R R6, SRZ ;  /* 0x0000000000067805 */ /* 0x000fe2000001ff00 */
[----:B------:R-:W2:Y:S01]  /*00c0*/  LDCU.64 UR14, c[0x0][0x358] ;  /* 0x00006b00ff0e77ac */ /* 0x000ea20008000a00 */
[----:B0-----:R-:W-:-:S09]  /*00d0*/  UISETP.GE.AND UP0, UPT, UR8, 0x1, UPT ;  /* 0x000000010800788c */ /* 0x001fd2000bf06270 */
[----:B-12---:R-:W-:Y:S05]  /*00e0*/  BRA.U !UP0, `(.L_x_0) ;  /* 0x0000000d08807547 */ /* 0x006fea000b800000 */
[----:B------:R-:W-:Y:S01]  /*00f0*/  UISETP.GE.U32.AND UP1, UPT, UR8, 0x8, UPT ;  /* 0x000000080800788c */ /* 0x000fe2000bf26070 */
[----:B------:R-:W-:Y:S01]  /*0100*/  CS2R R6, SRZ ;  /* 0x0000000000067805 */ /* 0x000fe2000001ff00 */
[----:B------:R-:W-:Y:S01]  /*0110*/  ULOP3.LUT UR10, UR8, 0x7, URZ, 0xc0, !UPT ;  /* 0x00000007080a7892 */ /* 0x000fe2000f8ec0ff */
[----:B------:R-:W-:Y:S01]  /*0120*/  CS2R R4, SRZ ;  /* 0x0000000000047805 */ /* 0x000fe2000001ff00 */
[----:B------:R-:W-:Y:S02]  /*0130*/  UIMAD UR5, UR13, UR8, URZ ;  /* 0x000000080d0572a4 */ /* 0x000fe4000f8e02ff */
[----:B------:R-:W-:Y:S01]  /*0140*/  UISETP.NE.AND UP0, UPT, UR10, URZ, UPT ;  /* 0x000000ff0a00728c */ /* 0x000fe2000bf05270 */
[----:B------:R-:W-:Y:S02]  /*0150*/  UMOV UR4, URZ ;  /* 0x000000ff00047c82 */ /* 0x000fe40008000000 */
[----:B------:R-:W-:Y:S08]  /*0160*/  BRA.U !UP1, `(.L_x_1) ;  /* 0x00000005099c7547 */ /* 0x000ff0000b800000 */
[----:B------:R-:W0:Y:S01]  /*0170*/  LDCU.64 UR6, c[0x0][0x390] ;  /* 0x00007200ff0677ac */ /* 0x000e220008000a00 */
[----:B------:R-:W-:Y:S01]  /*0180*/  HFMA2 R7, -RZ, RZ, 0, 0 ;  /* 0x00000000ff077431 */ /* 0x000fe200000001ff */
[----:B------:R-:W-:-:S04]  /*0190*/  ULOP3.LUT UR4, UR8, 0x7ffffff8, URZ, 0xc0, !UPT ;  /* 0x7ffffff808047892 */ /* 0x000fc8000f8ec0ff */
[----:B------:R-:W-:Y:S02]  /*01a0*/  UIADD3 UR8, UPT, UPT, -UR4, URZ, URZ ;  /* 0x000000ff04087290 */ /* 0x000fe4000fffe1ff */
[----:B0-----:R-:W-:-:S04]  /*01b0*/  ULEA UR6, UP1, UR5, UR6, 0x2 ;  /* 0x0000000605067291 */ /* 0x001fc8000f8210ff */
[----:B------:R-:W-:Y:S02]  /*01c0*/  ULEA.HI.X UR7, UR5, UR7, URZ, 0x2, UP1 ;  /* 0x0000000705077291 */ /* 0x000fe400088f14ff */
[----:B------:R-:W-:-:S04]  /*01d0*/  UIADD3 UR6, UP1, UPT, UR6, 0x10, URZ ;  /* 0x0000001006067890 */ /* 0x000fc8000ff3e0ff */
[----:B------:R-:W-:Y:S02]  /*01e0*/  UIADD3.X UR7, UPT, UPT, URZ, UR7, URZ, UP1, !UPT ;  /* 0x00000007ff077290 */ /* 0x000fe40008ffe4ff */
[----:B------:R-:W-:-:S04]  /*01f0*/  MOV R2, UR6 ;  /* 0x0000000600027c02 */ /* 0x000fc80008000f00 */
[----:B------:R-:W-:-:S07]  /*0200*/  MOV R3, UR7 ;  /* 0x0000000700037c02 */ /* 0x000fce0008000f00 */
.L_x_2:
[----:B------:R-:W2:Y:S04]  /*0210*/  LDG.E R11, desc[UR14][R2.64+-0x10] ;  /* 0xfffff00e020b7981 */ /* 0x000ea8000c1e1900 */
[----:B------:R-:W3:Y:S04]  /*0220*/  LDG.E R19, desc[UR14][R2.64+-0xc] ;  /* 0xfffff40e02137981 */ /* 0x000ee8000c1e1900 */
[----:B------:R-:W4:Y:S04]  /*0230*/  LDG.E R9, desc[UR14][R2.64+-0x8] ;  /* 0xfffff80e02097981 */ /* 0x000f28000c1e1900 */
[----:B------:R-:W5:Y:S04]  /*0240*/  LDG.E R23, desc[UR14][R2.64+-0x4] ;  /* 0xfffffc0e02177981 */ /* 0x000f68000c1e1900 */
[----:B------:R-:W5:Y:S04]  /*0250*/  LDG.E R24, desc[UR14][R2.64] ;  /* 0x0000000e02187981 */ /* 0x000f68000c1e1900 */
[----:B------:R-:W5:Y:S04]  /*0260*/  LDG.E R27, desc[UR14][R2.64+0x4] ;  /* 0x0000040e021b7981 */ /* 0x000f68000c1e1900 */
[----:B------:R-:W5:Y:S04]  /*0270*/  LDG.E R29, desc[UR14][R2.64+0x8] ;  /* 0x0000080e021d7981 */ /* 0x000f68000c1e1900 */
[----:B------:R-:W5:Y:S01]  /*0280*/  LDG.E R25, desc[UR14][R2.64+0xc] ;  /* 0x00000c0e02197981 */ /* 0x000f62000c1e1900 */
[----:B--2---:R-:W-:-:S13]  /*0290*/  ISETP.NE.AND P6, PT, R11, -0x1, PT ;  /* 0xffffffff0b00780c */ /* 0x004fda0003fc5270 */
[----:B------:R-:W0:Y:S08]  /*02a0*/  @P6 LDC R8, c[0x0][0x380] ;  /* 0x0000e000ff086b82 */ /* 0x000e300000000800 */
[----:B------:R-:W1:Y:S01]  /*02b0*/  @P6 LDC.64 R12, c[0x0][0x388] ;  /* 0x0000e200ff0c6b82 */ /* 0x000e620000000a00 */
[----:B---3--:R-:W-:-:S13]  /*02c0*/  ISETP.NE.AND P0, PT, R19, -0x1, PT ;  /* 0xffffffff1300780c */ /* 0x008fda0003f05270 */
[----:B------:R-:W2:Y:S01]  /*02d0*/  @P0 LDC.64 R16, c[0x0][0x388] ;  /* 0x0000e200ff100b82 */ /* 0x000ea20000000a00 */
[----:B0-----:R-:W-:-:S04]  /*02e0*/  @P6 IMAD R11, R11, R8, R0 ;  /* 0x000000080b0b6224 */ /* 0x001fc800078e0200 */
[----:B-1----:R-:W-:-:S03]  /*02f0*/  @P6 IMAD.WIDE R12, R11, 0x10, R12 ;  /* 0x000000100b0c6825 */ /* 0x002fc600078e020c */
[----:B------:R-:W0:Y:S03]  /*0300*/  @P0 LDC R11, c[0x0][0x380] ;  /* 0x0000e000ff0b0b82 */ /* 0x000e260000000800 */
[----:B------:R-:W3:Y:S01]  /*0310*/  @P6 LDG.E.128 R12, desc[UR14][R12.64] ;  /* 0x0000000e0c0c6981 */ /* 0x000ee2000c1e1d00 */
[----:B----4-:R-:W-:Y:S02]  /*0320*/  ISETP.NE.AND P1, PT, R9, -0x1, PT ;  /* 0xffffffff0900780c */ /* 0x010fe40003f25270 */
[----:B-----5:R-:W-:-:S11]  /*0330*/  ISETP.NE.AND P2, PT, R23, -0x1, PT ;  /* 0xffffffff1700780c */ /* 0x020fd60003f45270 */
[----:B------:R-:W1:Y:S01]  /*0340*/  @P1 LDC R21, c[0x0][0x380] ;  /* 0x0000e000ff151b82 */ /* 0x000e620000000800 */
[----:B0-----:R-:W-:-:S07]  /*0350*/  @P0 IMAD R11, R19, R11, R0 ;  /* 0x0000000b130b0224 */ /* 0x001fce00078e0200 */
[----:B------:R-:W0:Y:S01]  /*0360*/  @P2 LDC R22, c[0x0][0x380] ;  /* 0x0000e000ff162b82 */ /* 0x000e220000000800 */
[----:B--2---:R-:W-:-:S06]  /*0370*/  @P0 IMAD.WIDE R16, R11, 0x10, R16 ;  /* 0x000000100b100825 */ /* 0x004fcc00078e0210 */
[----:B------:R-:W2:Y:S01]  /*0380*/  @P0 LDG.E.128 R16, desc[UR14][R16.64] ;  /* 0x0000000e10100981 */ /* 0x000ea2000c1e1d00 */
[----:B------:R-:W4:Y:S01]  /*0390*/  @P1 LDC.64 R10, c[0x0][0x388] ;  /* 0x0000e200ff0a1b82 */ /* 0x000f220000000a00 */
[----:B-1----:R-:W-:Y:S01]  /*03a0*/  @P1 IMAD R21, R9, R21, R0 ;  /* 0x0000001509151224 */ /* 0x002fe200078e0200 */
[----:B------:R-:W-:-:S06]  /*03b0*/  ISETP.NE.AND P3, PT, R24, -0x1, PT ;  /* 0xffffffff1800780c */ /* 0x000fcc0003f65270 */
[----:B------:R-:W1:Y:S01]  /*03c0*/  @P2 LDC.64 R8, c[0x0][0x388] ;  /* 0x0000e200ff082b82 */ /* 0x000e620000000a00 */
[----:B------:R-:W-:-:S07]  /*03d0*/  ISETP.NE.AND P4, PT, R27, -0x1, PT ;  /* 0xffffffff1b00780c */ /* 0x000fce0003f85270 */
[----:B------:R-:W5:Y:S01]  /*03e0*/  @P3 LDC R31, c[0x0][0x380] ;  /* 0x0000e000ff1f3b82 */ /* 0x000f620000000800 */
[----:B----4-:R-:W-:-:S04]  /*03f0*/  @P1 IMAD.WIDE R20, R21, 0x10, R10 ;  /* 0x0000001015141825 */ /* 0x010fc800078e020a */
[--C-:B0-----:R-:W-:Y:S02]  /*0400*/  @P2 IMAD R11, R23, R22, R0.reuse ;  /* 0x00000016170b2224 */ /* 0x101fe400078e0200 */
[----:B------:R-:W4:Y:S01]  /*0410*/  @P1 LDG.E.128 R20, desc[UR14][R20.64] ;  /* 0x0000000e14141981 */ /* 0x000f22000c1e1d00 */
[----:B------:R-:W-:Y:S01]  /*0420*/  ISETP.NE.AND P5, PT, R29, -0x1, PT ;  /* 0xffffffff1d00780c */ /* 0x000fe20003fa5270 */
[----:B-----5:R-:W-:Y:S02]  /*0430*/  @P3 IMAD R31, R24, R31, R0 ;  /* 0x0000001f181f3224 */ /* 0x020fe400078e0200 */
[----:B-1----:R-:W-:-:S06]  /*0440*/  @P2 IMAD.WIDE R8, R11, 0x10, R8 ;  /* 0x000000100b082825 */ /* 0x002fcc00078e0208 */
[----:B------:R-:W5:Y:S01]  /*0450*/  @P2 LDG.E.128 R8, desc[UR14][R8.64] ;  /* 0x0000000e08082981 */ /* 0x000f62000c1e1d00 */
[----:B---3--:R-:W-:Y:S01]  /*0460*/  @P6 FADD R4, R4, R12 ;  /* 0x0000000c04046221 */ /* 0x008fe20000000000 */
[----:B------:R-:W-:Y:S02]  /*0470*/  @P6 FADD R5, R5, R13 ;  /* 0x0000000d05056221 */ /* 0x000fe40000000000 */
[----:B------:R-:W0:Y:S01]  /*0480*/  @P3 LDC.64 R12, c[0x0][0x388] ;  /* 0x0000e200ff0c3b82 */ /* 0x000e220000000a00 */
[----:B------:R-:W-:Y:S01]  /*0490*/  @P6 FADD R6, R6, R14 ;  /* 0x0000000e06066221 */ /* 0x000fe20000000000 */
[----:B------:R-:W-:Y:S01]  /*04a0*/  @P6 FADD R7, R7, R15 ;  /* 0x0000000f07076221 */ /* 0x000fe20000000000 */
[----:B------:R-:W-:-:S05]  /*04b0*/  ISETP.NE.AND P6, PT, R25, -0x1, PT ;  /* 0xffffffff1900780c */ /* 0x000fca0003fc5270 */
[----:B------:R-:W1:Y:S01]  /*04c0*/  @P4 LDC.64 R14, c[0x0][0x388] ;  /* 0x0000e200ff0e4b82 */ /* 0x000e620000000a00 */
[----:B--2---:R-:W-:-:S07]  /*04d0*/  @P0 FADD R4, R4, R16 ;  /* 0x0000001004040221 */ /* 0x004fce0000000000 */
[----:B------:R-:W2:Y:S01]  /*04e0*/  @P4 LDC R16, c[0x0][0x380] ;  /* 0x0000e000ff104b82 */ /* 0x000ea20000000800 */
[----:B------:R-:W-:Y:S01]  /*04f0*/  @P0 FADD R5, R5, R17 ;  /* 0x0000001105050221 */ /* 0x000fe20000000000 */
[----:B------:R-:W-:Y:S01]  /*0500*/  @P0 FADD R6, R6, R18 ;  /* 0x0000001206060221 */ /* 0x000fe20000000000 */
[----:B------:R-:W-:Y:S01]  /*0510*/  @P0 FADD R7, R7, R19 ;  /* 0x0000001307070221 */ /* 0x000fe20000000000 */
[----:B0-----:R-:W-:-:S04]  /*0520*/  @P3 IMAD.WIDE R18, R31, 0x10, R12 ;  /* 0x000000101f123825 */ /* 0x001fc800078e020c */
[----:B------:R-:W0:Y:S08]  /*0530*/  @P5 LDC R17, c[0x0][0x380] ;  /* 0x0000e000ff115b82 */ /* 0x000e300000000800 */
[----:B------:R-:W3:Y:S01]  /*0540*/  @P5 LDC.64 R12, c[0x0][0x388] ;  /* 0x0000e200ff0c5b82 */ /* 0x000ee20000000a00 */
[----:B--2---:R-:W-:-:S07]  /*0550*/  @P4 IMAD R31, R27, R16, R0 ;  /* 0x000000101b1f4224 */ /* 0x004fce00078e0200 */
[----:B------:R-:W2:Y:S08]  /*0560*/  @P6 LDC R16, c[0x0][0x380] ;  /* 0x0000e000ff106b82 */ /* 0x000eb00000000800 */
[----:B------:R-:W5:Y:S01]  /*0570*/  @P6 LDC.64 R26, c[0x0][0x388] ;  /* 0x0000e200ff1a6b82 */ /* 0x000f620000000a00 */
[----:B0-----:R-:W-:Y:S02]  /*0580*/  @P5 IMAD R29, R29, R17, R0 ;  /* 0x000000111d1d5224 */ /* 0x001fe400078e0200 */
[----:B-1----:R-:W-:-:S04]  /*0590*/  @P4 IMAD.WIDE R30, R31, 0x10, R14 ;  /* 0x000000101f1e4825 */ /* 0x002fc800078e020e */
[----:B---3--:R-:W-:Y:S02]  /*05a0*/  @P5 IMAD.WIDE R28, R29, 0x10, R12 ;  /* 0x000000101d1c5825 */ /* 0x008fe400078e020c */
[----:B------:R-:W3:Y:S02]  /*05b0*/  @P3 LDG.E.128 R12, desc[UR14][R18.64] ;  /* 0x0000000e120c3981 */ /* 0x000ee4000c1e1d00 */
[----:B----4-:R-:W-:Y:S01]  /*05c0*/  @P1 FADD R4, R4, R20 ;  /* 0x0000001404041221 */ /* 0x010fe20000000000 */
[----:B------:R-:W-:Y:S01]  /*05d0*/  @P1 FADD R5, R5, R21 ;  /* 0x0000001505051221 */ /* 0x000fe20000000000 */
[----:B--2---:R-:W-:Y:S02]  /*05e0*/  @P6 IMAD R25, R25, R16, R0 ;  /* 0x0000001019196224 */ /* 0x004fe400078e0200 */
[----:B------:R-:W2:Y:S01]  /*05f0*/  @P4 LDG.E.128 R16, desc[UR14][R30.64] ;  /* 0x0000000e1e104981 */ /* 0x000ea2000c1e1d00 */
[----:B------:R-:W-:Y:S01]  /*0600*/  @P1 FADD R6, R6, R22 ;  /* 0x0000001606061221 */ /* 0x000fe20000000000 */
[----:B------:R-:W-:-:S02]  /*0610*/  @P1 FADD R7, R7, R23 ;  /* 0x0000001707071221 */ /* 0x000fc40000000000 */
[----:B------:R-:W4:Y:S01]  /*0620*/  @P5 LDG.E.128 R20, desc[UR14][R28.64] ;  /* 0x0000000e1c145981 */ /* 0x000f22000c1e1d00 */
[----:B-----5:R-:W-:-:S06]  /*0630*/  @P6 IMAD.WIDE R26, R25, 0x10, R26 ;  /* 0x00000010191a6825 */ /* 0x020fcc00078e021a */
[----:B------:R-:W5:Y:S01]  /*0640*/  @P6 LDG.E.128 R24, desc[UR14][R26.64] ;  /* 0x0000000e1a186981 */ /* 0x000f62000c1e1d00 */
[----:B------:R-:W-:Y:S01]  /*0650*/  @P2 FADD R4, R4, R8 ;  /* 0x0000000804042221 */ /* 0x000fe20000000000 */
[----:B------:R-:W-:Y:S01]  /*0660*/  @P2 FADD R5, R5, R9 ;  /* 0x0000000905052221 */ /* 0x000fe20000000000 */
[----:B------:R-:W-:Y:S01]  /*0670*/  @P2 FADD R6, R6, R10 ;  /* 0x0000000a06062221 */ /* 0x000fe20000000000 */
[----:B------:R-:W-:Y:S01]  /*0680*/  @P2 FADD R7, R7, R11 ;  /* 0x0000000b07072221 */ /* 0x000fe20000000000 */
[----:B------:R-:W-:-:S04]  /*0690*/  UIADD3 UR8, UPT, UPT, UR8, 0x8, URZ ;  /* 0x0000000808087890 */ /* 0x000fc8000fffe0ff */
[----:B------:R-:W-:Y:S01]  /*06a0*/  UISETP.NE.AND UP1, UPT, UR8, URZ, UPT ;  /* 0x000000ff0800728c */ /* 0x000fe2000bf25270 */
[----:B------:R-:W-:-:S04]  /*06b0*/  IADD3 R2, P0, PT, R2, 0x20, RZ ;  /* 0x0000002002027810 */ /* 0x000fc80007f1e0ff */
[----:B------:R-:W-:Y:S01]  /*06c0*/  IADD3.X R3, PT, PT, RZ, R3, RZ, P0, !PT ;  /* 0x00000003ff037210 */ /* 0x000fe200007fe4ff */
[----:B---3--:R-:W-:Y:S01]  /*06d0*/  @P3 FADD R4, R4, R12 ;  /* 0x0000000c04043221 */ /* 0x008fe20000000000 */
[----:B------:R-:W-:Y:S01]  /*06e0*/  @P3 FADD R5, R5, R13 ;  /* 0x0000000d05053221 */ /* 0x000fe20000000000 */
[----:B------:R-:W-:Y:S01]  /*06f0*/  @P3 FADD R6, R6, R14 ;  /* 0x0000000e06063221 */ /* 0x000fe20000000000 */
[----:B------:R-:W-:Y:S01]  /*0700*/  @P3 FADD R7, R7, R15 ;  /* 0x0000000f07073221 */ /* 0x000fe20000000000 */
[----:B--2---:R-:W-:Y:S01]  /*0710*/  @P4 FADD R4, R4, R16 ;  /* 0x0000001004044221 */ /* 0x004fe20000000000 */
[----:B------:R-:W-:Y:S01]  /*0720*/  @P4 FADD R5, R5, R17 ;  /* 0x0000001105054221 */ /* 0x000fe20000000000 */
[----:B------:R-:W-:Y:S01]  /*0730*/  @P4 FADD R6, R6, R18 ;  /* 0x0000001206064221 */ /* 0x000fe20000000000 */
[----:B------:R-:W-:Y:S01]  /*0740*/  @P4 FADD R7, R7, R19 ;  /* 0x0000001307074221 */ /* 0x000fe20000000000 */
[----:B----4-:R-:W-:Y:S01]  /*0750*/  @P5 FADD R4, R4, R20 ;  /* 0x0000001404045221 */ /* 0x010fe20000000000 */
[----:B------:R-:W-:Y:S01]  /*0760*/  @P5 FADD R5, R5, R21 ;  /* 0x0000001505055221 */ /* 0x000fe20000000000 */
[----:B------:R-:W-:Y:S01]  /*0770*/  @P5 FADD R6, R6, R22 ;  /* 0x0000001606065221 */ /* 0x000fe20000000000 */
[----:B------:R-:W-:Y:S01]  /*0780*/  @P5 FADD R7, R7, R23 ;  /* 0x0000001707075221 */ /* 0x000fe20000000000 */
[----:B-----5:R-:W-:Y:S01]  /*0790*/  @P6 FADD R4, R4, R24 ;  /* 0x0000001804046221 */ /* 0x020fe20000000000 */
[----:B------:R-:W-:Y:S01]  /*07a0*/  @P6 FADD R5, R5, R25 ;  /* 0x0000001905056221 */ /* 0x000fe20000000000 */
[----:B------:R-:W-:Y:S01]  /*07b0*/  @P6 FADD R6, R6, R26 ;  /* 0x0000001a06066221 */ /* 0x000fe20000000000 */
[----:B------:R-:W-:Y:S01]  /*07c0*/  @P6 FADD R7, R7, R27 ;  /* 0x0000001b07076221 */ /* 0x000fe20000000000 */
[----:B------:R-:W-:Y:S06]  /*07d0*/  BRA.U UP1, `(.L_x_2) ;  /* 0xfffffff9018c7547 */ /* 0x000fec000b83ffff */
.L_x_1:
[----:B------:R-:W-:Y:S05]  /*07e0*/  BRA.U !UP0, `(.L_x_0) ;  /* 0x0000000508c07547 */ /* 0x000fea000b800000 */
[----:B------:R-:W0:Y:S01]  /*07f0*/  LDCU UR9, c[0x0][0x384] ;  /* 0x00007080ff0977ac */ /* 0x000e220008000800 */
[----:B------:R-:W-:Y:S02]  /*0800*/  UISETP.GE.U32.AND UP1, UPT, UR10, 0x4, UPT ;  /* 0x000000040a00788c */ /* 0x000fe4000bf26070 */
[----:B0-----:R-:W-:-:S04]  /*0810*/  ULOP3.LUT UR12, UR9, 0x3, URZ, 0xc0, !UPT ;  /* 0x00000003090c7892 */ /* 0x001fc8000f8ec0ff */
[----:B------:R-:W-:-:S03]  /*0820*/  UISETP.NE.AND UP0, UPT, UR12, URZ, UPT ;  /* 0x000000ff0c00728c */ /* 0x000fc6000bf05270 */
[----:B------:R-:W-:Y:S08]  /*0830*/  BRA.U !UP1, `(.L_x_3) ;  /* 0x0000000109d07547 */ /* 0x000ff0000b800000 */
[----:B------:R-:W0:Y:S01]  /*0840*/  LDCU.64 UR10, c[0x0][0x390] ;  /* 0x00007200ff0a77ac */ /* 0x000e220008000a00 */
[----:B------:R-:W-:-:S04]  /*0850*/  UIADD3 UR6, UP1, UPT, UR5, UR4, URZ ;  /* 0x0000000405067290 */ /* 0x000fc8000ff3e0ff */
[----:B------:R-:W-:Y:S02]  /*0860*/  UIADD3.X UR7, UPT, UPT, URZ, URZ, URZ, UP1, !UPT ;  /* 0x000000ffff077290 */ /* 0x000fe40008ffe4ff */
[----:B0-----:R-:W-:-:S04]  /*0870*/  ULEA UR8, UP1, UR6, UR10, 0x2 ;  /* 0x0000000a06087291 */ /* 0x001fc8000f8210ff */
[----:B------:R-:W-:Y:S02]  /*0880*/  ULEA.HI.X UR7, UR6, UR11, UR7, 0x2, UP1 ;  /* 0x0000000b06077291 */ /* 0x000fe400088f1407 */
[----:B------:R-:W-:-:S04]  /*0890*/  MOV R2, UR8 ;  /* 0x0000000800027c02 */ /* 0x000fc80008000f00 */
[----:B------:R-:W-:-:S05]  /*08a0*/  MOV R3, UR7 ;  /* 0x0000000700037c02 */ /* 0x000fca0008000f00 */
[----:B------:R-:W2:Y:S04]  /*08b0*/  LDG.E R17, desc[UR14][R2.64] ;  /* 0x0000000e02117981 */ /* 0x000ea8000c1e1900 */
[----:B------:R-:W3:Y:S04]  /*08c0*/  LDG.E R21, desc[UR14][R2.64+0x4] ;  /* 0x0000040e02157981 */ /* 0x000ee8000c1e1900 */
[----:B------:R-:W4:Y:S04]  /*08d0*/  LDG.E R19, desc[UR14][R2.64+0x8] ;  /* 0x0000080e02137981 */ /* 0x000f28000c1e1900 */
[----:B------:R-:W5:Y:S01]  /*08e0*/  LDG.E R15, desc[UR14][R2.64+0xc] ;  /* 0x00000c0e020f7981 */ /* 0x000f62000c1e1900 */
[----:B--2---:R-:W-:-:S02]  /*08f0*/  ISETP.NE.AND P0, PT, R17, -0x1, PT ;  /* 0xffffffff1100780c */ /* 0x004fc40003f05270 */
[----:B---3--:R-:W-:Y:S02]  /*0900*/  ISETP.NE.AND P1, PT, R21, -0x1, PT ;  /* 0xffffffff1500780c */ /* 0x008fe40003f25270 */
[----:B----4-:R-:W-:Y:S02]  /*0910*/  ISETP.NE.AND P2, PT, R19, -0x1, PT ;  /* 0xffffffff1300780c */ /* 0x010fe40003f45270 */
[----:B-----5:R-:W-:-:S07]  /*0920*/  ISETP.NE.AND P3, PT, R15, -0x1, PT ;  /* 0xffffffff0f00780c */ /* 0x020fce0003f65270 */
[----:B------:R-:W0:Y:S08]  /*0930*/  @P0 LDC R16, c[0x0][0x380] ;  /* 0x0000e000ff100b82 */ /* 0x000e300000000800 */
[----:B------:R-:W1:Y:S08]  /*0940*/  @P0 LDC.64 R10, c[0x0][0x388] ;  /* 0x0000e200ff0a0b82 */ /* 0x000e700000000a00 */
[----:B------:R-:W2:Y:S08]  /*0950*/  @P1 LDC R18, c[0x0][0x380] ;  /* 0x0000e000ff121b82 */ /* 0x000eb00000000800 */
[----:B------:R-:W3:Y:S01]  /*0960*/  @P2 LDC R20, c[0x0][0x380] ;  /* 0x0000e000ff142b82 */ /* 0x000ee20000000800 */
[----:B0-----:R-:W-:-:S07]  /*0970*/  @P0 IMAD R17, R17, R16, R0 ;  /* 0x0000001011110224 */ /* 0x001fce00078e0200 */
[----:B------:R-:W0:Y:S01]  /*0980*/  @P1 LDC.64 R8, c[0x0][0x388] ;  /* 0x0000e200ff081b82 */ /* 0x000e220000000a00 */
[----:B-1----:R-:W-:-:S07]  /*0990*/  @P0 IMAD.WIDE R10, R17, 0x10, R10 ;  /* 0x00000010110a0825 */ /* 0x002fce00078e020a */
[----:B------:R-:W1:Y:S01]  /*09a0*/  @P2 LDC.64 R12, c[0x0][0x388] ;  /* 0x0000e200ff0c2b82 */ /* 0x000e620000000a00 */
[----:B--2---:R-:W-:-:S07]  /*09b0*/  @P1 IMAD R21, R21, R18, R0 ;  /* 0x0000001215151224 */ /* 0x004fce00078e0200 */
[----:B------:R-:W2:Y:S01]  /*09c0*/  @P3 LDC R14, c[0x0][0x380] ;  /* 0x0000e000ff0e3b82 */ /* 0x000ea20000000800 */
[----:B---3--:R-:W-:-:S07]  /*09d0*/  @P2 IMAD R17, R19, R20, R0 ;  /* 0x0000001413112224 */ /* 0x008fce00078e0200 */
[----:B------:R-:W3:Y:S01]  /*09e0*/  @P3 LDC.64 R2, c[0x0][0x388] ;  /* 0x0000e200ff023b82 */ /* 0x000ee20000000a00 */
[----:B0-----:R-:W-:Y:S02]  /*09f0*/  @P1 IMAD.WIDE R20, R21, 0x10, R8 ;  /* 0x0000001015141825 */ /* 0x001fe400078e0208 */
[----:B------:R-:W4:Y:S02]  /*0a00*/  @P0 LDG.E.128 R8, desc[UR14][R10.64] ;  /* 0x0000000e0a080981 */ /* 0x000f24000c1e1d00 */
[----:B-1----:R-:W-:-:S04]  /*0a10*/  @P2 IMAD.WIDE R16, R17, 0x10, R12 ;  /* 0x0000001011102825 */ /* 0x002fc800078e020c */
[----:B--2---:R-:W-:Y:S02]  /*0a20*/  @P3 IMAD R19, R15, R14, R0 ;  /* 0x0000000e0f133224 */ /* 0x004fe400078e0200 */
[----:B------:R-:W2:Y:S02]  /*0a30*/  @P1 LDG.E.128 R12, desc[UR14][R20.64] ;  /* 0x0000000e140c1981 */ /* 0x000ea4000c1e1d00 */
[----:B---3--:R-:W-:Y:S02]  /*0a40*/  @P3 IMAD.WIDE R2, R19, 0x10, R2 ;  /* 0x0000001013023825 */ /* 0x008fe400078e0202 */
[----:B------:R-:W3:Y:S04]  /*0a50*/  @P2 LDG.E.128 R16, desc[UR14][R16.64] ;  /* 0x0000000e10102981 */ /* 0x000ee8000c1e1d00 */
[----:B------:R-:W5:Y:S01]  /*0a60*/  @P3 LDG.E.128 R24, desc[UR14][R2.64] ;  /* 0x0000000e02183981 */ /* 0x000f62000c1e1d00 */
[----:B------:R-:W-:Y:S01]  /*0a70*/  UIADD3 UR4, UPT, UPT, UR4, 0x4, URZ ;  /* 0x0000000404047890 */ /* 0x000fe2000fffe0ff */
[----:B----4-:R-:W-:Y:S01]  /*0a80*/  @P0 FADD R4, R4, R8 ;  /* 0x0000000804040221 */ /* 0x010fe20000000000 */
[----:B------:R-:W-:Y:S01]  /*0a90*/  @P0 FADD R5, R5, R9 ;  /* 0x0000000905050221 */ /* 0x000fe20000000000 */
[----:B------:R-:W-:Y:S01]  /*0aa0*/  @P0 FADD R6, R6, R10 ;  /* 0x0000000a06060221 */ /* 0x000fe20000000000 */
[----:B------:R-:W-:Y:S01]  /*0ab0*/  @P0 FADD R7, R7, R11 ;  /* 0x0000000b07070221 */ /* 0x000fe20000000000 */
[----:B--2---:R-:W-:Y:S01]  /*0ac0*/  @P1 FADD R4, R4, R12 ;  /* 0x0000000c04041221 */ /* 0x004fe20000000000 */
[----:B------:R-:W-:Y:S01]  /*0ad0*/  @P1 FADD R5, R5, R13 ;  /* 0x0000000d05051221 */ /* 0x000fe20000000000 */
[----:B------:R-:W-:Y:S01]  /*0ae0*/  @P1 FADD R6, R6, R14 ;  /* 0x0000000e06061221 */ /* 0x000fe20000000000 */
[----:B------:R-:W-:Y:S01]  /*0af0*/  @P1 FADD R7, R7, R15 ;  /* 0x0000000f07071221 */ /* 0x000fe20000000000 */
[----:B---3--:R-:W-:Y:S01]  /*0b00*/  @P2 FADD R4, R4, R16 ;  /* 0x0000001004042221 */ /* 0x008fe20000000000 */
[----:B------:R-:W-:Y:S01]  /*0b10*/  @P2 FADD R5, R5, R17 ;  /* 0x0000001105052221 */ /* 0x000fe20000000000 */
[----:B------:R-:W-:Y:S01]  /*0b20*/  @P2 FADD R6, R6, R18 ;  /* 0x0000001206062221 */ /* 0x000fe20000000000 */
[----:B------:R-:W-:Y:S01]  /*0b30*/  @P2 FADD R7, R7, R19 ;  /* 0x0000001307072221 */ /* 0x000fe20000000000 */
[----:B-----5:R-:W-:Y:S01]  /*0b40*/  @P3 FADD R4, R4, R24 ;  /* 0x0000001804043221 */ /* 0x020fe20000000000 */
[----:B------:R-:W-:Y:S01]  /*0b50*/  @P3 FADD R5, R5, R25 ;  /* 0x0000001905053221 */ /* 0x000fe20000000000 */
[----:B------:R-:W-:Y:S01]  /*0b60*/  @P3 FADD R6, R6, R26 ;  /* 0x0000001a06063221 */ /* 0x000fe20000000000 */
[----:B------:R-:W-:-:S07]  /*0b70*/  @P3 FADD R7, R7, R27 ;  /* 0x0000001b07073221 */ /* 0x000fce0000000000 */
.L_x_3:
[----:B------:R-:W-:Y:S05]  /*0b80*/  BRA.U !UP0, `(.L_x_0) ;  /* 0x0000000108d87547 */ /* 0x000fea000b800000 */
[----:B------:R-:W-:Y:S02]  /*0b90*/  UISETP.NE.AND UP1, UPT, UR12, 0x1, UPT ;  /* 0x000000010c00788c */ /* 0x000fe4000bf25270 */
[----:B------:R-:W-:-:S04]  /*0ba0*/  ULOP3.LUT UR6, UR9, 0x1, URZ, 0xc0, !UPT ;  /* 0x0000000109067892 */ /* 0x000fc8000f8ec0ff */
[----:B------:R-:W-:-:S03]  /*0bb0*/  UISETP.NE.U32.AND UP0, UPT, UR6, 0x1, UPT ;  /* 0x000000010600788c */ /* 0x000fc6000bf05070 */
        /* <DEDUP_REMOVED lines=9> */
[----:B------:R-:W3:Y:S01]  /*0c50*/  LDG.E R15, desc[UR14][R10.64+0x4] ;  /* 0x0000040e0a0f7981 */ /* 0x000ee2000c1e1900 */
[----:B--2---:R-:W-:Y:S02]  /*0c60*/  ISETP.NE.AND P0, PT, R13, -0x1, PT ;  /* 0xffffffff0d00780c */ /* 0x004fe40003f05270 */
[----:B---3--:R-:W-:-:S11]  /*0c70*/  ISETP.NE.AND P1, PT, R15, -0x1, PT ;  /* 0xffffffff0f00780c */ /* 0x008fd60003f25270 */
[----:B------:R-:W0:Y:S08]  /*0c80*/  @P0 LDC R12, c[0x0][0x380] ;  /* 0x0000e000ff0c0b82 */ /* 0x000e300000000800 */
[----:B------:R-:W1:Y:S08]  /*0c90*/  @P1 LDC R14, c[0x0][0x380] ;  /* 0x0000e000ff0e1b82 */ /* 0x000e700000000800 */
[----:B------:R-:W2:Y:S08]  /*0ca0*/  @P0 LDC.64 R2, c[0x0][0x388] ;  /* 0x0000e200ff020b82 */ /* 0x000eb00000000a00 */
[----:B------:R-:W3:Y:S01]  /*0cb0*/  @P1 LDC.64 R8, c[0x0][0x388] ;  /* 0x0000e200ff081b82 */ /* 0x000ee20000000a00 */
[----:B0-----:R-:W-:-:S02]  /*0cc0*/  @P0 IMAD R13, R13, R12, R0 ;  /* 0x0000000c0d0d0224 */ /* 0x001fc400078e0200 */
[----:B-1----:R-:W-:Y:S02]  /*0cd0*/  @P1 IMAD R15, R15, R14, R0 ;  /* 0x0000000e0f0f1224 */ /* 0x002fe400078e0200 */
[----:B--2---:R-:W-:-:S04]  /*0ce0*/  @P0 IMAD.WIDE R2, R13, 0x10, R2 ;  /* 0x000000100d020825 */ /* 0x004fc800078e0202 */
[----:B---3--:R-:W-:Y:S02]  /*0cf0*/  @P1 IMAD.WIDE R8, R15, 0x10, R8 ;  /* 0x000000100f081825 */ /* 0x008fe400078e0208 */
[----:B------:R-:W2:Y:S04]  /*0d00*/  @P0 LDG.E.128 R12, desc[UR14][R2.64] ;  /* 0x0000000e020c0981 */ /* 0x000ea8000c1e1d00 */
[----:B------:R-:W3:Y:S01]  /*0d10*/  @P1 LDG.E.128 R8, desc[UR14][R8.64] ;  /* 0x0000000e08081981 */ /* 0x000ee2000c1e1d00 */
[----:B------:R-:W-:Y:S01]  /*0d20*/  UIADD3 UR4, UPT, UPT, UR4, 0x2, URZ ;  /* 0x0000000204047890 */ /* 0x000fe2000fffe0ff */
[----:B--2---:R-:W-:Y:S01]  /*0d30*/  @P0 FADD R4, R4, R12 ;  /* 0x0000000c04040221 */ /* 0x004fe20000000000 */
[----:B------:R-:W-:Y:S01]  /*0d40*/  @P0 FADD R5, R5, R13 ;  /* 0x0000000d05050221 */ /* 0x000fe20000000000 */
[----:B------:R-:W-:Y:S01]  /*0d50*/  @P0 FADD R6, R6, R14 ;  /* 0x0000000e06060221 */ /* 0x000fe20000000000 */
[----:B------:R-:W-:Y:S01]  /*0d60*/  @P0 FADD R7, R7, R15 ;  /* 0x0000000f07070221 */ /* 0x000fe20000000000 */
[----:B---3--:R-:W-:Y:S01]  /*0d70*/  @P1 FADD R4, R4, R8 ;  /* 0x0000000804041221 */ /* 0x008fe20000000000 */
[----:B------:R-:W-:Y:S01]  /*0d80*/  @P1 FADD R5, R5, R9 ;  /* 0x0000000905051221 */ /* 0x000fe20000000000 */
[----:B------:R-:W-:Y:S01]  /*0d90*/  @P1 FADD R6, R6, R10 ;  /* 0x0000000a06061221 */ /* 0x000fe20000000000 */
[----:B------:R-:W-:-:S07]  /*0da0*/  @P1 FADD R7, R7, R11 ;  /* 0x0000000b07071221 */ /* 0x000fce0000000000 */
.L_x_4:
[----:B------:R-:W-:Y:S05]  /*0db0*/  BRA.U UP0, `(.L_x_0) ;  /* 0x00000001004c7547 */ /* 0x000fea000b800000 */
[----:B------:R-:W0:Y:S01]  /*0dc0*/  LDCU.64 UR8, c[0x0][0x390] ;  /* 0x00007200ff0877ac */ /* 0x000e220008000a00 */
[----:B------:R-:W-:-:S04]  /*0dd0*/  UIADD3 UR5, UP0, UPT, UR5, UR4, URZ ;  /* 0x0000000405057290 */ /* 0x000fc8000ff1e0ff */
[----:B------:R-:W-:Y:S02]  /*0de0*/  UIADD3.X UR6, UPT, UPT, URZ, URZ, URZ, UP0, !UPT ;  /* 0x000000ffff067290 */ /* 0x000fe400087fe4ff */
[----:B0-----:R-:W-:-:S04]  /*0df0*/  ULEA UR4, UP0, UR5, UR8, 0x2 ;  /* 0x0000000805047291 */ /* 0x001fc8000f8010ff */
[----:B------:R-:W-:Y:S02]  /*0e00*/  ULEA.HI.X UR5, UR5, UR9, UR6, 0x2, UP0 ;  /* 0x0000000905057291 */ /* 0x000fe400080f1406 */
[----:B------:R-:W-:-:S04]  /*0e10*/  MOV R2, UR4 ;  /* 0x0000000400027c02 */ /* 0x000fc80008000f00 */
[----:B------:R-:W-:-:S05]  /*0e20*/  MOV R3, UR5 ;  /* 0x0000000500037c02 */ /* 0x000fca0008000f00 */
[----:B------:R-:W2:Y:S02]  /*0e30*/  LDG.E R9, desc[UR14][R2.64] ;  /* 0x0000000e02097981 */ /* 0x000ea4000c1e1900 */
[----:B--2---:R-:W-:-:S13]  /*0e40*/  ISETP.NE.AND P0, PT, R9, -0x1, PT ;  /* 0xffffffff0900780c */ /* 0x004fda0003f05270 */
[----:B------:R-:W-:Y:S05]  /*0e50*/  @!P0 BRA `(.L_x_0) ;  /* 0x0000000000248947 */ /* 0x000fea0003800000 */
[----:B------:R-:W0:Y:S01]  /*0e60*/  LDC.64 R2, c[0x0][0x388] ;  /* 0x0000e200ff027b82 */ /* 0x000e220000000a00 */
[----:B------:R-:W1:Y:S02]  /*0e70*/  LDCU UR4, c[0x0][0x380] ;  /* 0x00007000ff0477ac */ /* 0x000e640008000800 */
[----:B-1----:R-:W-:-:S04]  /*0e80*/  IMAD R9, R9, UR4, R0 ;  /* 0x0000000409097c24 */ /* 0x002fc8000f8e0200 */
[----:B0-----:R-:W-:-:S05]  /*0e90*/  IMAD.WIDE R2, R9, 0x10, R2 ;  /* 0x0000001009027825 */ /* 0x001fca00078e0202 */
[----:B------:R-:W2:Y:S02]  /*0ea0*/  LDG.E.128 R8, desc[UR14][R2.64] ;  /* 0x0000000e02087981 */ /* 0x000ea4000c1e1d00 */
[----:B--2---:R-:W-:Y:S01]  /*0eb0*/  FADD R4, R4, R8 ;  /* 0x0000000804047221 */ /* 0x004fe20000000000 */
[----:B------:R-:W-:Y:S01]  /*0ec0*/  FADD R5, R5, R9 ;  /* 0x0000000905057221 */ /* 0x000fe20000000000 */
[----:B------:R-:W-:Y:S01]  /*0ed0*/  FADD R6, R6, R10 ;  /* 0x0000000a06067221 */ /* 0x000fe20000000000 */
[----:B------:R-:W-:-:S07]  /*0ee0*/  FADD R7, R7, R11 ;  /* 0x0000000b07077221 */ /* 0x000fce0000000000 */
.L_x_0:
[----:B------:R-:W0:Y:S08]  /*0ef0*/  LDC R9, c[0x0][0x380] ;  /* 0x0000e000ff097b82 */ /* 0x000e300000000800 */
[----:B------:R-:W1:Y:S01]  /*0f00*/  LDC.64 R2, c[0x0][0x398] ;  /* 0x0000e600ff027b82 */ /* 0x000e620000000a00 */
[----:B0-----:R-:W-:-:S04]  /*0f10*/  IMAD R9, R9, UR13, R0 ;  /* 0x0000000d09097c24 */ /* 0x001fc8000f8e0200 */
[----:B-1----:R-:W-:-:S05]  /*0f20*/  IMAD.WIDE.U32 R2, R9, 0x10, R2 ;  /* 0x0000001009027825 */ /* 0x002fca00078e0002 */
[----:B------:R-:W-:Y:S01]  /*0f30*/  STG.E.128 desc[UR14][R2.64], R4 ;  /* 0x0000000402007986 */ /* 0x000fe2000c101d0e */
[----:B------:R-:W-:Y:S05]  /*0f40*/  EXIT ;  /* 0x000000000000794d */ /* 0x000fea0003800000 */
.L_x_5:
[----:B------:R-:W-:-:S00]  /*0f50*/  BRA `(.L_x_5) ;  /* 0xfffffffc00fc7947 */ /* 0x000fc0000383ffff */
[----:B------:R-:W-:-:S00]  /*0f60*/  NOP ;  /* 0x0000000000007918 */ /* 0x000fc00000000000 */
        /* <DEDUP_REMOVED lines=9> */
.L_x_6:


//--------------------- .nv.shared.reserved.0     --------------------------
	.section	.nv.shared.reserved.0,"aw",@nobits
	.weak		__nv_reservedSMEM_offset_0_alias
	.size		__nv_reservedSMEM_offset_0_alias, 0, 64
	.other		__nv_reservedSMEM_offset_0_alias,@"STO_CUDA_RESERVED_SHARED STV_DEFAULT"
__nv_reservedSMEM_offset_0_alias:
	.zero		0
	.zero		64


//--------------------- .nv.constant0._Z28sparse_fwd_vectorised_kerneliiPK6float4PKiPS_ --------------------------
	.section	.nv.constant0._Z28sparse_fwd_vectorised_kerneliiPK6float4PKiPS_,"a",@progbits
	.sectionflags	@""
	.align	4
.nv.constant0._Z28sparse_fwd_vectorised_kerneliiPK6float4PKiPS_:
	.zero		928


//--------------------- SYMBOLS --------------------------

	.type		.nv.reservedSmem.offset0,@object
	.size		.nv.reservedSmem.offset0,0x4
